	.headerflags	@"EF_CUDA_TEXMODE_UNIFIED EF_CUDA_64BIT_ADDRESS EF_CUDA_ACCELERATORS EF_CUDA_SM90 EF_CUDA_VIRTUAL_SM(EF_CUDA_SM90)"
	.elftype	@"ET_EXEC"


//--------------------- .nv.info                  --------------------------
	.section	.nv.info,"",@"SHT_CUDA_INFO"
	.align	4


	//----- nvinfo : EIATTR_REGCOUNT
	.align		4
        /*0000*/ 	.byte	0x04, 0x2f
        /*0002*/ 	.short	(.L_3 - .L_2)
	.align		4
.L_2:
        /*0004*/ 	.word	index@(triton_poi_fused__native_batch_norm_legit_no_training_add_relu_46)
        /*0008*/ 	.word	0x00000020


	//----- nvinfo : EIATTR_MIN_STACK_SIZE
	.align		4
.L_3:
        /*000c*/ 	.byte	0x04, 0x12
        /*000e*/ 	.short	(.L_5 - .L_4)
	.align		4
.L_4:
        /*0010*/ 	.word	index@(triton_poi_fused__native_batch_norm_legit_no_training_add_relu_46)
        /*0014*/ 	.word	0x00000000


	//----- nvinfo : EIATTR_FRAME_SIZE
	.align		4
.L_5:
        /*0018*/ 	.byte	0x04, 0x11
        /*001a*/ 	.short	(.L_7 - .L_6)
	.align		4
.L_6:
        /*001c*/ 	.word	index@(triton_poi_fused__native_batch_norm_legit_no_training_add_relu_46)
        /*0020*/ 	.word	0x00000000


	//----- nvinfo : EIATTR_MIN_STACK_SIZE
	.align		4
.L_7:
        /*0024*/ 	.byte	0x04, 0x12
        /*0026*/ 	.short	(.L_9 - .L_8)
	.align		4
.L_8:
        /*0028*/ 	.word	index@(triton_poi_fused__native_batch_norm_legit_no_training_add_relu_46)
        /*002c*/ 	.word	0x00000000
.L_9:


//--------------------- .nv.info.triton_poi_fused__native_batch_norm_legit_no_training_add_relu_46 --------------------------
	.section	.nv.info.triton_poi_fused__native_batch_norm_legit_no_training_add_relu_46,"",@"SHT_CUDA_INFO"
	.sectionflags	@""
	.align	4


	//----- nvinfo : EIATTR_CUDA_API_VERSION
	.align		4
        /*0000*/ 	.byte	0x04, 0x37
        /*0002*/ 	.short	(.L_11 - .L_10)
.L_10:
        /*0004*/ 	.word	0x0000007c


	//----- nvinfo : EIATTR_KPARAM_INFO
	.align		4
.L_11:
        /*0008*/ 	.byte	0x04, 0x17
        /*000a*/ 	.short	(.L_13 - .L_12)
.L_12:
        /*000c*/ 	.word	0x00000000
        /*0010*/ 	.short	0x0011
        /*0012*/ 	.short	0x0088
        /*0014*/ 	.byte	0x00, 0xf0, 0x11, 0x00


	//----- nvinfo : EIATTR_KPARAM_INFO
	.align		4
.L_13:
        /*0018*/ 	.byte	0x04, 0x17
        /*001a*/ 	.short	(.L_15 - .L_14)
.L_14:
        /*001c*/ 	.word	0x00000000
        /*0020*/ 	.short	0x0010
        /*0022*/ 	.short	0x0080
        /*0024*/ 	.byte	0x00, 0xf4, 0x21, 0x00


	//----- nvinfo : EIATTR_KPARAM_INFO
	.align		4
.L_15:
        /*0028*/ 	.byte	0x04, 0x17
        /*002a*/ 	.short	(.L_17 - .L_16)
.L_16:
        /*002c*/ 	.word	0x00000000
        /*0030*/ 	.short	0x000f
        /*0032*/ 	.short	0x0078
        /*0034*/ 	.byte	0x00, 0xf4, 0x21, 0x00


	//----- nvinfo : EIATTR_KPARAM_INFO
	.align		4
.L_17:
        /*0038*/ 	.byte	0x04, 0x17
        /*003a*/ 	.short	(.L_19 - .L_18)
.L_18:
        /*003c*/ 	.word	0x00000000
        /*0040*/ 	.short	0x000e
        /*0042*/ 	.short	0x0070
        /*0044*/ 	.byte	0x00, 0xf4, 0x21, 0x00


	//----- nvinfo : EIATTR_KPARAM_INFO
	.align		4
.L_19:
        /*0048*/ 	.byte	0x04, 0x17
        /*004a*/ 	.short	(.L_21 - .L_20)
.L_20:
        /*004c*/ 	.word	0x00000000
        /*0050*/ 	.short	0x000d
        /*0052*/ 	.short	0x0068
        /*0054*/ 	.byte	0x00, 0xf4, 0x21, 0x00


	//----- nvinfo : EIATTR_KPARAM_INFO
	.align		4
.L_21:
        /*0058*/ 	.byte	0x04, 0x17
        /*005a*/ 	.short	(.L_23 - .L_22)
.L_22:
        /*005c*/ 	.word	0x00000000
        /*0060*/ 	.short	0x000c
        /*0062*/ 	.short	0x0060
        /*0064*/ 	.byte	0x00, 0xf4, 0x21, 0x00


	//----- nvinfo : EIATTR_KPARAM_INFO
	.align		4
.L_23:
        /*0068*/ 	.byte	0x04, 0x17
        /*006a*/ 	.short	(.L_25 - .L_24)
.L_24:
        /*006c*/ 	.word	0x00000000
        /*0070*/ 	.short	0x000b
        /*0072*/ 	.short	0x0058
        /*0074*/ 	.byte	0x00, 0xf4, 0x21, 0x00


	//----- nvinfo : EIATTR_KPARAM_INFO
	.align		4
.L_25:
        /*0078*/ 	.byte	0x04, 0x17
        /*007a*/ 	.short	(.L_27 - .L_26)
.L_26:
        /*007c*/ 	.word	0x00000000
        /*0080*/ 	.short	0x000a
        /*0082*/ 	.short	0x0050
        /*0084*/ 	.byte	0x00, 0xf4, 0x21, 0x00


	//----- nvinfo : EIATTR_KPARAM_INFO
	.align		4
.L_27:
        /*0088*/ 	.byte	0x04, 0x17
        /*008a*/ 	.short	(.L_29 - .L_28)
.L_28:
        /*008c*/ 	.word	0x00000000
        /*0090*/ 	.short	0x0009
        /*0092*/ 	.short	0x0048
        /*0094*/ 	.byte	0x00, 0xf4, 0x21, 0x00


	//----- nvinfo : EIATTR_KPARAM_INFO
	.align		4
.L_29:
        /*0098*/ 	.byte	0x04, 0x17
        /*009a*/ 	.short	(.L_31 - .L_30)
.L_30:
        /*009c*/ 	.word	0x00000000
        /*00a0*/ 	.short	0x0008
        /*00a2*/ 	.short	0x0040
        /*00a4*/ 	.byte	0x00, 0xf4, 0x21, 0x00


	//----- nvinfo : EIATTR_KPARAM_INFO
	.align		4
.L_31:
        /*00a8*/ 	.byte	0x04, 0x17
        /*00aa*/ 	.short	(.L_33 - .L_32)
.L_32:
        /*00ac*/ 	.word	0x00000000
        /*00b0*/ 	.short	0x0007
        /*00b2*/ 	.short	0x0038
        /*00b4*/ 	.byte	0x00, 0xf4, 0x21, 0x00


	//----- nvinfo : EIATTR_KPARAM_INFO
	.align		4
.L_33:
        /*00b8*/ 	.byte	0x04, 0x17
        /*00ba*/ 	.short	(.L_35 - .L_34)
.L_34:
        /*00bc*/ 	.word	0x00000000
        /*00c0*/ 	.short	0x0006
        /*00c2*/ 	.short	0x0030
        /*00c4*/ 	.byte	0x00, 0xf4, 0x21, 0x00


	//----- nvinfo : EIATTR_KPARAM_INFO
	.align		4
.L_35:
        /*00c8*/ 	.byte	0x04, 0x17
        /*00ca*/ 	.short	(.L_37 - .L_36)
.L_36:
        /*00cc*/ 	.word	0x00000000
        /*00d0*/ 	.short	0x0005
        /*00d2*/ 	.short	0x0028
        /*00d4*/ 	.byte	0x00, 0xf4, 0x21, 0x00


	//----- nvinfo : EIATTR_KPARAM_INFO
	.align		4
.L_37:
        /*00d8*/ 	.byte	0x04, 0x17
        /*00da*/ 	.short	(.L_39 - .L_38)
.L_38:
        /*00dc*/ 	.word	0x00000000
        /*00e0*/ 	.short	0x0004
        /*00e2*/ 	.short	0x0020
        /*00e4*/ 	.byte	0x00, 0xf4, 0x21, 0x00


	//----- nvinfo : EIATTR_KPARAM_INFO
	.align		4
.L_39:
        /*00e8*/ 	.byte	0x04, 0x17
        /*00ea*/ 	.short	(.L_41 - .L_40)
.L_40:
        /*00ec*/ 	.word	0x00000000
        /*00f0*/ 	.short	0x0003
        /*00f2*/ 	.short	0x0018
        /*00f4*/ 	.byte	0x00, 0xf4, 0x21, 0x00


	//----- nvinfo : EIATTR_KPARAM_INFO
	.align		4
.L_41:
        /*00f8*/ 	.byte	0x04, 0x17
        /*00fa*/ 	.short	(.L_43 - .L_42)
.L_42:
        /*00fc*/ 	.word	0x00000000
        /*0100*/ 	.short	0x0002
        /*0102*/ 	.short	0x0010
        /*0104*/ 	.byte	0x00, 0xf4, 0x21, 0x00


	//----- nvinfo : EIATTR_KPARAM_INFO
	.align		4
.L_43:
        /*0108*/ 	.byte	0x04, 0x17
        /*010a*/ 	.short	(.L_45 - .L_44)
.L_44:
        /*010c*/ 	.word	0x00000000
        /*0110*/ 	.short	0x0001
        /*0112*/ 	.short	0x0008
        /*0114*/ 	.byte	0x00, 0xf4, 0x21, 0x00


	//----- nvinfo : EIATTR_KPARAM_INFO
	.align		4
.L_45:
        /*0118*/ 	.byte	0x04, 0x17
        /*011a*/ 	.short	(.L_47 - .L_46)
.L_46:
        /*011c*/ 	.word	0x00000000
        /*0120*/ 	.short	0x0000
        /*0122*/ 	.short	0x0000
        /*0124*/ 	.byte	0x00, 0xf4, 0x21, 0x00


	//----- nvinfo : EIATTR_SPARSE_MMA_MASK
	.align		4
.L_47:
        /*0128*/ 	.byte	0x03, 0x50
        /*012a*/ 	.short	0x0000


	//----- nvinfo : EIATTR_MAXREG_COUNT
	.align		4
        /*012c*/ 	.byte	0x03, 0x1b
        /*012e*/ 	.short	0x00ff


	//----- nvinfo : EIATTR_EXIT_INSTR_OFFSETS
	.align		4
        /*0130*/ 	.byte	0x04, 0x1c
        /*0132*/ 	.short	(.L_49 - .L_48)


	//   ....[0]....
.L_48:
        /*0134*/ 	.word	0x00000770


	//   ....[1]....
        /*0138*/ 	.word	0x00000790


	//----- nvinfo : EIATTR_REQNTID
	.align		4
.L_49:
        /*013c*/ 	.byte	0x04, 0x10
        /*013e*/ 	.short	(.L_51 - .L_50)
.L_50:
        /*0140*/ 	.word	0x00000080
        /*0144*/ 	.word	0x00000001
        /*0148*/ 	.word	0x00000001


	//----- nvinfo : EIATTR_CBANK_PARAM_SIZE
	.align		4
.L_51:
        /*014c*/ 	.byte	0x03, 0x19
        /*014e*/ 	.short	0x008c


	//----- nvinfo : EIATTR_PARAM_CBANK
	.align		4
        /*0150*/ 	.byte	0x04, 0x0a
        /*0152*/ 	.short	(.L_53 - .L_52)
	.align		4
.L_52:
        /*0154*/ 	.word	index@(.nv.constant0.triton_poi_fused__native_batch_norm_legit_no_training_add_relu_46)
        /*0158*/ 	.short	0x0210
        /*015a*/ 	.short	0x008c


	//----- nvinfo : EIATTR_SW_WAR
	.align		4
.L_53:
        /*015c*/ 	.byte	0x04, 0x36
        /*015e*/ 	.short	(.L_55 - .L_54)
.L_54:
        /*0160*/ 	.word	0x00000008
.L_55:


//--------------------- .nv.callgraph             --------------------------
	.section	.nv.callgraph,"",@"SHT_CUDA_CALLGRAPH"
	.align	4
	.sectionentsize	8
	.align		4
        /*0000*/ 	.word	0x00000000
	.align		4
        /*0004*/ 	.word	0xffffffff
	.align		4
        /*0008*/ 	.word	0x00000000
	.align		4
        /*000c*/ 	.word	0xfffffffe
	.align		4
        /*0010*/ 	.word	0x00000000
	.align		4
        /*0014*/ 	.word	0xfffffffd
	.align		4
        /*0018*/ 	.word	0x00000000
	.align		4
        /*001c*/ 	.word	0xfffffffc


//--------------------- .nv.constant4             --------------------------
	.section	.nv.constant4,"a",@progbits
	.align	8
	.align		8
.nv.constant4:
        /*0000*/ 	.dword	_$_str
	.align		8
        /*0008*/ 	.dword	_$_str_$_2


//--------------------- .text.triton_poi_fused__native_batch_norm_legit_no_training_add_relu_46 --------------------------
	.section	.text.triton_poi_fused__native_batch_norm_legit_no_training_add_relu_46,"ax",@progbits
	.align	128
        .global         triton_poi_fused__native_batch_norm_legit_no_training_add_relu_46
        .type           triton_poi_fused__native_batch_norm_legit_no_training_add_relu_46,@function
        .size           triton_poi_fused__native_batch_norm_legit_no_training_add_relu_46,(.L_x_1 - triton_poi_fused__native_batch_norm_legit_no_training_add_relu_46)
        .other          triton_poi_fused__native_batch_norm_legit_no_training_add_relu_46,@"STO_CUDA_ENTRY STV_DEFAULT"
triton_poi_fused__native_batch_norm_legit_no_training_add_relu_46:
.text.triton_poi_fused__native_batch_norm_legit_no_training_add_relu_46:
[----:B------:R-:W0:Y:S01]  /*0000*/  LDC R1, c[0x0][0x28] ;  /* 0x00000a00ff017b82 */ /* 0x000e220000000800 */
[----:B------:R-:W1:Y:S07]  /*0010*/  S2R R0, SR_TID.X ;  /* 0x0000000000007919 */ /* 0x000e6e0000002100 */
[----:B------:R-:W2:Y:S01]  /*0020*/  LDC.64 R12, c[0x0][0x228] ;  /* 0x00008a00ff0c7b82 */ /* 0x000ea20000000a00 */
[----:B------:R-:W-:Y:S01]  /*0030*/  CS2R R4, SRZ ;  /* 0x0000000000047805 */ /* 0x000fe2000001ff00 */
[----:B------:R-:W-:Y:S01]  /*0040*/  ULDC.64 UR4, c[0x0][0x208] ;  /* 0x0000820000047ab9 */ /* 0x000fe20000000a00 */
[----:B------:R-:W3:Y:S05]  /*0050*/  S2R R3, SR_CTAID.X ;  /* 0x0000000000037919 */ /* 0x000eea0000002500 */
[----:B------:R-:W4:Y:S08]  /*0060*/  LDC.64 R14, c[0x0][0x250] ;  /* 0x00009400ff0e7b82 */ /* 0x000f300000000a00 */
[----:B------:R-:W5:Y:S08]  /*0070*/  LDC.64 R6, c[0x0][0x278] ;  /* 0x00009e00ff067b82 */ /* 0x000f700000000a00 */
[----:B------:R-:W4:Y:S01]  /*0080*/  LDC.64 R8, c[0x0][0x240] ;  /* 0x00009000ff087b82 */ /* 0x000f220000000a00 */
[----:B-1----:R-:W-:-:S07]  /*0090*/  LOP3.LUT R0, R0, 0x7f, RZ, 0xc0, !PT ;  /* 0x0000007f00007812 */ /* 0x002fce00078ec0ff */
[----:B------:R-:W1:Y:S01]  /*00a0*/  LDC.64 R10, c[0x0][0x248] ;  /* 0x00009200ff0a7b82 */ /* 0x000e620000000a00 */
[----:B---3--:R-:W-:Y:S02]  /*00b0*/  SHF.R.S32.HI R2, RZ, 0x18, R3 ;  /* 0x00000018ff027819 */ /* 0x008fe40000011403 */
[----:B------:R-:W-:Y:S02]  /*00c0*/  LEA R0, R3, R0, 0x7 ;  /* 0x0000000003007211 */ /* 0x000fe400078e38ff */
[----:B------:R-:W-:-:S03]  /*00d0*/  SGXT R3, R2, 0x1 ;  /* 0x000000010203781a */ /* 0x000fc60000000200 */
[----:B------:R-:W3:Y:S01]  /*00e0*/  LDC.64 R20, c[0x0][0x258] ;  /* 0x00009600ff147b82 */ /* 0x000ee20000000a00 */
[----:B------:R-:W-:Y:S02]  /*00f0*/  ISETP.GE.AND P0, PT, R0, 0x200, PT ;  /* 0x000002000000780c */ /* 0x000fe40003f06270 */
[----:B------:R-:W-:-:S04]  /*0100*/  LEA.HI R3, R3, R0, RZ, 0x2 ;  /* 0x0000000003037211 */ /* 0x000fc800078f10ff */
[--C-:B------:R-:W-:Y:S01]  /*0110*/  SHF.R.S32.HI R25, RZ, 0x2, R3.reuse ;  /* 0x00000002ff197819 */ /* 0x100fe20000011403 */
[----:B------:R-:W1:Y:S01]  /*0120*/  LDC.64 R28, c[0x0][0x260] ;  /* 0x00009800ff1c7b82 */ /* 0x000e620000000a00 */
[----:B------:R-:W-:-:S04]  /*0130*/  SHF.R.S32.HI R2, RZ, 0x1f, R3 ;  /* 0x0000001fff027819 */ /* 0x000fc80000011403 */
[----:B------:R-:W-:-:S03]  /*0140*/  LEA.HI R2, R2, R25, RZ, 0x5 ;  /* 0x0000001902027211 */ /* 0x000fc600078f28ff */
[----:B------:R-:W3:Y:S01]  /*0150*/  LDC.64 R16, c[0x0][0x218] ;  /* 0x00008600ff107b82 */ /* 0x000ee20000000a00 */
[----:B------:R-:W-:-:S04]  /*0160*/  LOP3.LUT R2, R2, 0xffffffe0, RZ, 0xc0, !PT ;  /* 0xffffffe002027812 */ /* 0x000fc800078ec0ff */
[----:B------:R-:W-:Y:S02]  /*0170*/  IADD3 R25, R25, -R2, RZ ;  /* 0x8000000219197210 */ /* 0x000fe40007ffe0ff */
[----:B------:R-:W-:Y:S01]  /*0180*/  CS2R R2, SRZ ;  /* 0x0000000000027805 */ /* 0x000fe2000001ff00 */
[----:B------:R-:W3:Y:S02]  /*0190*/  LDC.64 R18, c[0x0][0x270] ;  /* 0x00009c00ff127b82 */ /* 0x000ee40000000a00 */
[----:B--2---:R-:W-:-:S04]  /*01a0*/  IMAD.WIDE R12, R25, 0x4, R12 ;  /* 0x00000004190c7825 */ /* 0x004fc800078e020c */
[C---:B----4-:R-:W-:Y:S01]  /*01b0*/  IMAD.WIDE R14, R25.reuse, 0x4, R14 ;  /* 0x00000004190e7825 */ /* 0x050fe200078e020e */
[----:B------:R2:W4:Y:S03]  /*01c0*/  @!P0 LDG.E.EL R2, desc[UR4][R12.64] ;  /* 0x000000040c028981 */ /* 0x000526000c2e1900 */
[----:B-----5:R-:W-:Y:S01]  /*01d0*/  IMAD.WIDE R6, R25, 0x4, R6 ;  /* 0x0000000419067825 */ /* 0x020fe200078e0206 */
[----:B------:R5:W4:Y:S04]  /*01e0*/  @!P0 LDG.E.EL R4, desc[UR4][R14.64] ;  /* 0x000000040e048981 */ /* 0x000b28000c2e1900 */
[----:B------:R5:W4:Y:S01]  /*01f0*/  @!P0 LDG.E.EL R5, desc[UR4][R6.64] ;  /* 0x0000000406058981 */ /* 0x000b22000c2e1900 */
[----:B0-----:R-:W-:Y:S01]  /*0200*/  IMAD.WIDE R8, R0, 0x4, R8 ;  /* 0x0000000400087825 */ /* 0x001fe200078e0208 */
[----:B------:R-:W-:-:S02]  /*0210*/  CS2R R26, SRZ ;  /* 0x00000000001a7805 */ /* 0x000fc4000001ff00 */
[----:B------:R-:W-:Y:S01]  /*0220*/  CS2R R22, SRZ ;  /* 0x0000000000167805 */ /* 0x000fe2000001ff00 */
[----:B--2---:R-:W0:Y:S08]  /*0230*/  LDC.64 R12, c[0x0][0x238] ;  /* 0x00008e00ff0c7b82 */ /* 0x004e300000000a00 */
[----:B-----5:R-:W2:Y:S01]  /*0240*/  LDC.64 R14, c[0x0][0x268] ;  /* 0x00009a00ff0e7b82 */ /* 0x020ea20000000a00 */
[----:B------:R-:W-:-:S06]  /*0250*/  CS2R R6, SRZ ;  /* 0x0000000000067805 */ /* 0x000fcc000001ff00 */
[----:B------:R5:W4:Y:S01]  /*0260*/  @!P0 LDG.E R7, desc[UR4][R8.64] ;  /* 0x0000000408078981 */ /* 0x000b22000c1e1900 */
[----:B-1----:R-:W-:-:S04]  /*0270*/  IMAD.WIDE R10, R25, 0x4, R10 ;  /* 0x00000004190a7825 */ /* 0x002fc800078e020a */
[----:B---3--:R-:W-:Y:S01]  /*0280*/  IMAD.WIDE R20, R25, 0x4, R20 ;  /* 0x0000000419147825 */ /* 0x008fe200078e0214 */
[----:B------:R1:W3:Y:S01]  /*0290*/  @!P0 LDG.E.EL R26, desc[UR4][R10.64] ;  /* 0x000000040a1a8981 */ /* 0x0002e2000c2e1900 */
[----:B-----5:R-:W5:Y:S03]  /*02a0*/  LDC.64 R8, c[0x0][0x220] ;  /* 0x00008800ff087b82 */ /* 0x020f660000000a00 */
[----:B------:R0:W3:Y:S01]  /*02b0*/  @!P0 LDG.E.EL R22, desc[UR4][R20.64] ;  /* 0x0000000414168981 */ /* 0x0000e2000c2e1900 */
[----:B--2---:R-:W-:-:S04]  /*02c0*/  IMAD.WIDE R14, R0, 0x4, R14 ;  /* 0x00000004000e7825 */ /* 0x004fc800078e020e */
[----:B-1----:R-:W1:Y:S01]  /*02d0*/  LDC.64 R10, c[0x0][0x230] ;  /* 0x00008c00ff0a7b82 */ /* 0x002e620000000a00 */
[----:B------:R2:W3:Y:S01]  /*02e0*/  @!P0 LDG.E R6, desc[UR4][R14.64] ;  /* 0x000000040e068981 */ /* 0x0004e2000c1e1900 */
[----:B------:R-:W-:-:S06]  /*02f0*/  IMAD.WIDE R28, R25, 0x4, R28 ;  /* 0x00000004191c7825 */ /* 0x000fcc00078e021c */
[----:B0-----:R-:W0:Y:S01]  /*0300*/  LDC.64 R20, c[0x0][0x288] ;  /* 0x0000a200ff147b82 */ /* 0x001e220000000a00 */
[----:B------:R-:W-:Y:S01]  /*0310*/  HFMA2.MMA R24, -RZ, RZ, 0, 0 ;  /* 0x00000000ff187435 */ /* 0x000fe200000001ff */
[----:B------:R5:W3:Y:S06]  /*0320*/  @!P0 LDG.E.EL R3, desc[UR4][R28.64] ;  /* 0x000000041c038981 */ /* 0x000aec000c2e1900 */
[----:B--2---:R-:W2:Y:S01]  /*0330*/  LDC.64 R14, c[0x0][0x280] ;  /* 0x0000a000ff0e7b82 */ /* 0x004ea20000000a00 */
[----:B-----5:R-:W-:-:S07]  /*0340*/  IMAD.WIDE R28, R25, 0x4, R8 ;  /* 0x00000004191c7825 */ /* 0x020fce00078e0208 */
[----:B------:R-:W5:Y:S01]  /*0350*/  LDC.64 R8, c[0x0][0x290] ;  /* 0x0000a400ff087b82 */ /* 0x000f620000000a00 */
[----:B------:R-:W-:Y:S01]  /*0360*/  IMAD.WIDE R16, R0, 0x4, R16 ;  /* 0x0000000400107825 */ /* 0x000fe200078e0210 */
[----:B------:R-:W3:Y:S03]  /*0370*/  @!P0 LDG.E.EL R27, desc[UR4][R28.64] ;  /* 0x000000041c1b8981 */ /* 0x000ee6000c2e1900 */
[C---:B------:R-:W-:Y:S01]  /*0380*/  IMAD.WIDE R18, R25.reuse, 0x4, R18 ;  /* 0x0000000419127825 */ /* 0x040fe200078e0212 */
[----:B------:R1:W3:Y:S04]  /*0390*/  @!P0 LDG.E R24, desc[UR4][R16.64] ;  /* 0x0000000410188981 */ /* 0x0002e8000c1e1900 */
[----:B------:R1:W3:Y:S02]  /*03a0*/  @!P0 LDG.E.EL R23, desc[UR4][R18.64] ;  /* 0x0000000412178981 */ /* 0x0002e4000c2e1900 */
[----:B-1----:R-:W-:-:S04]  /*03b0*/  IMAD.WIDE R10, R25, 0x4, R10 ;  /* 0x00000004190a7825 */ /* 0x002fc800078e020a */
[C---:B------:R-:W-:Y:S01]  /*03c0*/  IMAD.WIDE R12, R25.reuse, 0x4, R12 ;  /* 0x00000004190c7825 */ /* 0x040fe200078e020c */
[----:B------:R-:W-:Y:S02]  /*03d0*/  CS2R R16, SRZ ;  /* 0x0000000000107805 */ /* 0x000fe4000001ff00 */
[----:B------:R-:W-:Y:S01]  /*03e0*/  CS2R R18, SRZ ;  /* 0x0000000000127805 */ /* 0x000fe2000001ff00 */
[----:B--2---:R-:W-:-:S03]  /*03f0*/  IMAD.WIDE R14, R25, 0x4, R14 ;  /* 0x00000004190e7825 */ /* 0x004fc600078e020e */
[----:B------:R-:W2:Y:S01]  /*0400*/  @!P0 LDG.E.EL R16, desc[UR4][R10.64] ;  /* 0x000000040a108981 */ /* 0x000ea2000c2e1900 */
[----:B0-----:R-:W-:-:S03]  /*0410*/  IMAD.WIDE R20, R25, 0x4, R20 ;  /* 0x0000000419147825 */ /* 0x001fc600078e0214 */
[----:B------:R-:W2:Y:S01]  /*0420*/  @!P0 LDG.E.EL R19, desc[UR4][R12.64] ;  /* 0x000000040c138981 */ /* 0x000ea2000c2e1900 */
[----:B------:R-:W-:-:S03]  /*0430*/  MOV R25, RZ ;  /* 0x000000ff00197202 */ /* 0x000fc60000000f00 */
[----:B------:R-:W2:Y:S01]  /*0440*/  @!P0 LDG.E.EL R18, desc[UR4][R14.64] ;  /* 0x000000040e128981 */ /* 0x000ea2000c2e1900 */
[----:B-----5:R-:W-:-:S03]  /*0450*/  IMAD.WIDE R8, R0, 0x4, R8 ;  /* 0x0000000400087825 */ /* 0x020fc600078e0208 */
[----:B------:R-:W5:Y:S04]  /*0460*/  @!P0 LDG.E.EL R17, desc[UR4][R20.64] ;  /* 0x0000000414118981 */ /* 0x000f68000c2e1900 */
[----:B------:R0:W5:Y:S02]  /*0470*/  @!P0 LDG.E R25, desc[UR4][R8.64] ;  /* 0x0000000408198981 */ /* 0x000164000c1e1900 */
[----:B0-----:R-:W-:Y:S01]  /*0480*/  HFMA2.MMA R8, -RZ, RZ, 1.625, 0 ;  /* 0x3e800000ff087435 */ /* 0x001fe200000001ff */
[----:B----4-:R-:W-:Y:S01]  /*0490*/  FADD R2, R2, 9.9999997473787516356e-06 ;  /* 0x3727c5ac02027421 */ /* 0x010fe20000000000 */
[----:B------:R-:W-:-:S05]  /*04a0*/  FADD R4, R4, 9.9999997473787516356e-06 ;  /* 0x3727c5ac04047421 */ /* 0x000fca0000000000 */
[----:B------:R-:W0:Y:S01]  /*04b0*/  MUFU.SQRT R2, R2 ;  /* 0x0000000200027308 */ /* 0x000e220000002000 */
[----:B------:R-:W-:-:S07]  /*04c0*/  FADD R5, R5, 9.9999997473787516356e-06 ;  /* 0x3727c5ac05057421 */ /* 0x000fce0000000000 */
[----:B------:R-:W1:Y:S08]  /*04d0*/  MUFU.SQRT R10, R4 ;  /* 0x00000004000a7308 */ /* 0x000e700000002000 */
[----:B------:R-:W4:Y:S01]  /*04e0*/  MUFU.SQRT R11, R5 ;  /* 0x00000005000b7308 */ /* 0x000f220000002000 */
[C---:B0-----:R-:W-:Y:S02]  /*04f0*/  FSETP.GT.AND P1, PT, R2.reuse, 8.50705917302346158658e+37, PT ;  /* 0x7e8000000200780b */ /* 0x041fe40003f24000 */
[----:B------:R-:W-:-:S02]  /*0500*/  FSETP.GEU.AND P4, PT, R2, 1.175494350822287508e-38, PT ;  /* 0x008000000200780b */ /* 0x000fc40003f8e000 */
[C---:B-1----:R-:W-:Y:S02]  /*0510*/  FSETP.GT.AND P2, PT, R10.reuse, 8.50705917302346158658e+37, PT ;  /* 0x7e8000000a00780b */ /* 0x042fe40003f44000 */
[----:B------:R-:W-:Y:S02]  /*0520*/  FSETP.GEU.AND P5, PT, R10, 1.175494350822287508e-38, PT ;  /* 0x008000000a00780b */ /* 0x000fe40003fae000 */
[C---:B----4-:R-:W-:Y:S02]  /*0530*/  FSETP.GT.AND P3, PT, R11.reuse, 8.50705917302346158658e+37, PT ;  /* 0x7e8000000b00780b */ /* 0x050fe40003f64000 */
[----:B------:R-:W-:-:S03]  /*0540*/  FSETP.GEU.AND P6, PT, R11, 1.175494350822287508e-38, PT ;  /* 0x008000000b00780b */ /* 0x000fc60003fce000 */
[----:B------:R-:W-:-:S04]  /*0550*/  @P1 FMUL R2, R2, 0.25 ;  /* 0x3e80000002021820 */ /* 0x000fc80000400000 */
[----:B------:R-:W-:Y:S01]  /*0560*/  @P2 FMUL R10, R10, 0.25 ;  /* 0x3e8000000a0a2820 */ /* 0x000fe20000400000 */
[----:B------:R-:W-:-:S03]  /*0570*/  @!P4 FMUL R2, R2, 16777216 ;  /* 0x4b8000000202c820 */ /* 0x000fc60000400000 */
[----:B------:R-:W-:Y:S01]  /*0580*/  @!P5 FMUL R10, R10, 16777216 ;  /* 0x4b8000000a0ad820 */ /* 0x000fe20000400000 */
[----:B------:R-:W-:Y:S02]  /*0590*/  @P3 FMUL R11, R11, 0.25 ;  /* 0x3e8000000b0b3820 */ /* 0x000fe40000400000 */
[----:B------:R-:W0:Y:S02]  /*05a0*/  MUFU.RCP R2, R2 ;  /* 0x0000000200027308 */ /* 0x000e240000001000 */
[----:B------:R-:W-:-:S06]  /*05b0*/  @!P6 FMUL R11, R11, 16777216 ;  /* 0x4b8000000b0be820 */ /* 0x000fcc0000400000 */
[----:B------:R-:W1:Y:S01]  /*05c0*/  MUFU.RCP R10, R10 ;  /* 0x0000000a000a7308 */ /* 0x000e620000001000 */
[C---:B------:R-:W-:Y:S02]  /*05d0*/  FSEL R5, R8.reuse, 1, P1 ;  /* 0x3f80000008057808 */ /* 0x040fe40000800000 */
[----:B------:R-:W-:-:S05]  /*05e0*/  FSEL R9, R8, 1, P2 ;  /* 0x3f80000008097808 */ /* 0x000fca0001000000 */
[----:B------:R-:W4:Y:S01]  /*05f0*/  MUFU.RCP R11, R11 ;  /* 0x0000000b000b7308 */ /* 0x000f220000001000 */
[----:B------:R-:W-:Y:S01]  /*0600*/  FSEL R8, R8, 1, P3 ;  /* 0x3f80000008087808 */ /* 0x000fe20001800000 */
[----:B------:R-:W-:Y:S01]  /*0610*/  @!P4 FMUL R5, R5, 16777216 ;  /* 0x4b8000000505c820 */ /* 0x000fe20000400000 */
[----:B------:R-:W-:Y:S01]  /*0620*/  @!P5 FMUL R9, R9, 16777216 ;  /* 0x4b8000000909d820 */ /* 0x000fe20000400000 */
[----:B---3--:R-:W-:Y:S02]  /*0630*/  FADD R7, -R26, R7 ;  /* 0x000000071a077221 */ /* 0x008fe40000000100 */
[----:B0-----:R-:W-:Y:S01]  /*0640*/  FMUL R2, R2, R5 ;  /* 0x0000000502027220 */ /* 0x001fe20000400000 */
[----:B-1----:R-:W-:Y:S01]  /*0650*/  FMUL R10, R10, R9 ;  /* 0x000000090a0a7220 */ /* 0x002fe20000400000 */
[----:B------:R-:W-:Y:S01]  /*0660*/  @!P6 FMUL R8, R8, 16777216 ;  /* 0x4b8000000808e820 */ /* 0x000fe20000400000 */
[----:B------:R-:W-:Y:S01]  /*0670*/  FADD R27, -R27, R24 ;  /* 0x000000181b1b7221 */ /* 0x000fe20000000100 */
[----:B------:R-:W0:Y:S01]  /*0680*/  LDC.64 R4, c[0x0][0x210] ;  /* 0x00008400ff047b82 */ /* 0x000e220000000a00 */
[----:B------:R-:W-:Y:S01]  /*0690*/  FMUL R10, R10, R7 ;  /* 0x000000070a0a7220 */ /* 0x000fe20000400000 */
[----:B------:R-:W-:Y:S01]  /*06a0*/  FADD R6, -R23, R6 ;  /* 0x0000000617067221 */ /* 0x000fe20000000100 */
[----:B------:R-:W-:Y:S01]  /*06b0*/  FMUL R2, R2, R27 ;  /* 0x0000001b02027220 */ /* 0x000fe20000400000 */
[----:B----4-:R-:W-:Y:S01]  /*06c0*/  FMUL R11, R11, R8 ;  /* 0x000000080b0b7220 */ /* 0x010fe20000400000 */
[----:B------:R-:W-:-:S03]  /*06d0*/  FFMA R3, R10, R22, R3 ;  /* 0x000000160a037223 */ /* 0x000fc60000000003 */
[----:B------:R-:W-:Y:S01]  /*06e0*/  FMUL R6, R11, R6 ;  /* 0x000000060b067220 */ /* 0x000fe20000400000 */
[----:B--2---:R-:W-:-:S04]  /*06f0*/  FFMA R2, R2, R16, R19 ;  /* 0x0000001002027223 */ /* 0x004fc80000000013 */
[----:B------:R-:W-:Y:S01]  /*0700*/  FADD R3, R3, R2 ;  /* 0x0000000203037221 */ /* 0x000fe20000000000 */
[----:B-----5:R-:W-:-:S04]  /*0710*/  FFMA R6, R6, R18, R17 ;  /* 0x0000001206067223 */ /* 0x020fc80000000011 */
[----:B------:R-:W-:-:S04]  /*0720*/  FADD R6, R6, R3 ;  /* 0x0000000306067221 */ /* 0x000fc80000000000 */
[C---:B------:R-:W-:Y:S01]  /*0730*/  FADD R2, R6.reuse, R25 ;  /* 0x0000001906027221 */ /* 0x040fe20000000000 */
[----:B------:R-:W-:Y:S01]  /*0740*/  FSETP.GEU.AND P1, PT, R6, -R25, PT ;  /* 0x800000190600720b */ /* 0x000fe20003f2e000 */
[----:B0-----:R-:W-:-:S03]  /*0750*/  IMAD.WIDE R4, R0, 0x4, R4 ;  /* 0x0000000400047825 */ /* 0x001fc600078e0204 */
[----:B------:R-:W-:Y:S01]  /*0760*/  FSEL R3, R2, RZ, P1 ;  /* 0x000000ff02037208 */ /* 0x000fe20000800000 */
[----:B------:R-:W-:Y:S08]  /*0770*/  @P0 EXIT ;  /* 0x000000000000094d */ /* 0x000ff00003800000 */
[----:B------:R-:W-:Y:S01]  /*0780*/  STG.E desc[UR4][R4.64], R3 ;  /* 0x0000000304007986 */ /* 0x000fe2000c101904 */
[----:B------:R-:W-:Y:S05]  /*0790*/  EXIT ;  /* 0x000000000000794d */ /* 0x000fea0003800000 */
.L_x_0:
[----:B------:R-:W-:-:S00]  /*07a0*/  BRA `(.L_x_0) ;  /* 0xfffffffc00fc7947 */ /* 0x000fc0000383ffff */
[----:B------:R-:W-:-:S00]  /*07b0*/  NOP ;  /* 0x0000000000007918 */ /* 0x000fc00000000000 */
        /* <DEDUP_REMOVED lines=12> */
.L_x_1:


//--------------------- .nv.global.init           --------------------------
	.section	.nv.global.init,"aw",@progbits
.nv.global.init:
	.type		_$_str,@object
	.size		_$_str,(_$_str_$_2 - _$_str)
_$_str:
        /*0000*/ 	.byte	0x5f, 0x5f, 0x43, 0x55, 0x44, 0x41, 0x5f, 0x46, 0x54, 0x5a, 0x00
	.type		_$_str_$_2,@object
	.size		_$_str_$_2,(.L_1 - _$_str_$_2)
_$_str_$_2:
        /*000b*/ 	.byte	0x5f, 0x5f, 0x43, 0x55, 0x44, 0x41, 0x5f, 0x50, 0x52, 0x45, 0x43, 0x5f, 0x53, 0x51, 0x52, 0x54
        /*001b*/ 	.byte	0x00
.L_1:


//--------------------- .nv.constant0.triton_poi_fused__native_batch_norm_legit_no_training_add_relu_46 --------------------------
	.section	.nv.constant0.triton_poi_fused__native_batch_norm_legit_no_training_add_relu_46,"a",@progbits
	.sectionflags	@""
	.align	4
.nv.constant0.triton_poi_fused__native_batch_norm_legit_no_training_add_relu_46:
	.zero		668
